//
// Generated by NVIDIA NVVM Compiler
//
// Compiler Build ID: CL-36424714
// Cuda compilation tools, release 13.0, V13.0.88
// Based on NVVM 20.0.0
//

.version 9.0
.target sm_100
.address_size 64

	// .globl	_Z11hello_worldv
.extern .func  (.param .b32 func_retval0) vprintf
(
	.param .b64 vprintf_param_0,
	.param .b64 vprintf_param_1
)
;
.global .align 1 .b8 $str[18] = {71, 80, 85, 58, 32, 72, 101, 108, 108, 111, 32, 87, 111, 114, 108, 100, 10};

.visible .entry _Z11hello_worldv()
{
	.reg .b32 	%r<3>;
	.reg .b64 	%rd<3>;

	mov.u64 	%rd1, $str;
	cvta.global.u64 	%rd2, %rd1;
	{ // callseq 0, 0
	.param .b64 param0;
	st.param.b64 	[param0], %rd2;
	.param .b64 param1;
	st.param.b64 	[param1], 0;
	.param .b32 retval0;
	call.uni (retval0), 
	vprintf, 
	(
	param0, 
	param1
	);
	ld.param.b32 	%r1, [retval0];
	} // callseq 0
	ret;

}


// ===== COMPILED SASS (sm_100) =====

	.target	sm_100

	.elftype	@"ET_EXEC"


//--------------------- .note.nv.tkinfo           --------------------------
	.section	.note.nv.tkinfo,"",@"SHT_NOTE"
	.sectionflags	@"SHF_NOTE_NV_TKINFO"
	.tkinfo
        /*0018*/ 	.word	0x00000002
        /*0030*/ 	.string	""
        /*0030*/ 	.string	"ptxas"
        /*0030*/ 	.string	"Cuda compilation tools, release 13.0, V13.0.88"
        /*0030*/ 	.string	"Build cuda_13.0.r13.0/compiler.36424714_0"
        /*0030*/ 	.string	"-arch sm_100 -m 64 "



//--------------------- .note.nv.cuinfo           --------------------------
	.section	.note.nv.cuinfo,"",@"SHT_NOTE"
	.sectionflags	@"SHF_NOTE_NV_CUINFO"
        /*0018*/ 	.short	0x0002
        /*001a*/ 	.short	0x0064
        /*001c*/ 	.short	0x0082
	.zero		2


//--------------------- .nv.info                  --------------------------
	.section	.nv.info,"",@"SHT_CUDA_INFO"
	.align	4


	//----- nvinfo : EIATTR_REGCOUNT
	.align		4
        /*0000*/ 	.byte	0x04, 0x2f
        /*0002*/ 	.short	(.L_2 - .L_1)
	.align		4
.L_1:
        /*0004*/ 	.word	index@(_Z11hello_worldv)
        /*0008*/ 	.word	0x00000018


	//----- nvinfo : EIATTR_FRAME_SIZE
	.align		4
.L_2:
        /*000c*/ 	.byte	0x04, 0x11
        /*000e*/ 	.short	(.L_4 - .L_3)
	.align		4
.L_3:
        /*0010*/ 	.word	index@(_Z11hello_worldv)
        /*0014*/ 	.word	0x00000000


	//----- nvinfo : EIATTR_MIN_STACK_SIZE
	.align		4
.L_4:
        /*0018*/ 	.byte	0x04, 0x12
        /*001a*/ 	.short	(.L_6 - .L_5)
	.align		4
.L_5:
        /*001c*/ 	.word	index@(_Z11hello_worldv)
        /*0020*/ 	.word	0x00000000
.L_6:


//--------------------- .nv.compat                --------------------------
	.section	.nv.compat,"",@"SHT_CUDA_COMPAT_INFO"
	.align	4
        /*0000*/ 	.byte	0x02, 0x09, 0x00, 0x00, 0x02, 0x02, 0x01, 0x00, 0x02, 0x05, 0x05, 0x00, 0x03, 0x07, 0x01, 0x01
        /*0010*/ 	.byte	0x02, 0x03, 0x00, 0x00, 0x02, 0x06, 0x01, 0x00, 0x04, 0x0b, 0x08, 0x00, 0x09, 0x00, 0x00, 0x00
        /*0020*/ 	.byte	0x00, 0x00, 0x00, 0x00


//--------------------- .nv.info._Z11hello_worldv --------------------------
	.section	.nv.info._Z11hello_worldv,"",@"SHT_CUDA_INFO"
	.sectionflags	@""
	.align	4


	//----- nvinfo : EIATTR_CUDA_API_VERSION
	.align		4
        /*0000*/ 	.byte	0x04, 0x37
        /*0002*/ 	.short	(.L_8 - .L_7)
.L_7:
        /*0004*/ 	.word	0x00000082


	//----- nvinfo : EIATTR_SPARSE_MMA_MASK
	.align		4
.L_8:
        /*0008*/ 	.byte	0x03, 0x50
        /*000a*/ 	.short	0x0000


	//----- nvinfo : EIATTR_MAXREG_COUNT
	.align		4
        /*000c*/ 	.byte	0x03, 0x1b
        /*000e*/ 	.short	0x00ff


	//----- nvinfo : EIATTR_EXTERNS
	.align		4
        /*0010*/ 	.byte	0x04, 0x0f
        /*0012*/ 	.short	(.L_10 - .L_9)


	//   ....[0]....
	.align		4
.L_9:
        /*0014*/ 	.word	index@(vprintf)


	//----- nvinfo : EIATTR_MERCURY_ISA_VERSION
	.align		4
.L_10:
        /*0018*/ 	.byte	0x03, 0x5f
        /*001a*/ 	.short	0x0101


	//----- nvinfo : EIATTR_VRC_CTA_INIT_COUNT
	.align		4
        /*001c*/ 	.byte	0x02, 0x4a
	.zero		1
	.zero		1


	//----- nvinfo : EIATTR_SYSCALL_OFFSETS
	.align		4
        /*0020*/ 	.byte	0x04, 0x46
        /*0022*/ 	.short	(.L_12 - .L_11)


	//   ....[0]....
.L_11:
        /*0024*/ 	.word	0x00000080


	//----- nvinfo : EIATTR_EXIT_INSTR_OFFSETS
	.align		4
.L_12:
        /*0028*/ 	.byte	0x04, 0x1c
        /*002a*/ 	.short	(.L_14 - .L_13)


	//   ....[0]....
.L_13:
        /*002c*/ 	.word	0x00000090


	//----- nvinfo : EIATTR_SW_WAR
	.align		4
.L_14:
        /*0030*/ 	.byte	0x04, 0x36
        /*0032*/ 	.short	(.L_16 - .L_15)
.L_15:
        /*0034*/ 	.word	0x00000008
.L_16:


//--------------------- .nv.callgraph             --------------------------
	.section	.nv.callgraph,"",@"SHT_CUDA_CALLGRAPH"
	.align	4
	.sectionentsize	8
	.align		4
        /*0000*/ 	.word	0x00000000
	.align		4
        /*0004*/ 	.word	0xffffffff
	.align		4
        /*0008*/ 	.word	index@(_Z11hello_worldv)
	.align		4
        /*000c*/ 	.word	index@(vprintf)
	.align		4
        /*0010*/ 	.word	0x00000000
	.align		4
        /*0014*/ 	.word	0xfffffffe
	.align		4
        /*0018*/ 	.word	0x00000000
	.align		4
        /*001c*/ 	.word	0xfffffffd
	.align		4
        /*0020*/ 	.word	0x00000000
	.align		4
        /*0024*/ 	.word	0xfffffffc


//--------------------- .nv.constant4             --------------------------
	.section	.nv.constant4,"a",@progbits
	.align	8
	.align		8
.nv.constant4:
        /*0000*/ 	.dword	vprintf
	.align		8
        /*0008*/ 	.dword	$str


//--------------------- .text._Z11hello_worldv    --------------------------
	.section	.text._Z11hello_worldv,"ax",@progbits
	.align	128
        .global         _Z11hello_worldv
        .type           _Z11hello_worldv,@function
        .size           _Z11hello_worldv,(.L_x_2 - _Z11hello_worldv)
        .other          _Z11hello_worldv,@"STO_CUDA_ENTRY STV_DEFAULT"
_Z11hello_worldv:
.text._Z11hello_worldv:
[----:B------:R-:W0:Y:S01]  /*0000*/  LDC R1, c[0x0][0x37c] ;  /* 0x0000df00ff017b82 */ /* 0x000e220000000800 */
[----:B------:R-:W-:Y:S01]  /*0010*/  MOV R0, 0x0 ;  /* 0x0000000000007802 */ /* 0x000fe20000000f00 */
[----:B------:R-:W1:Y:S01]  /*0020*/  LDCU.64 UR4, c[0x4][0x8] ;  /* 0x01000100ff0477ac */ /* 0x000e620008000a00 */
[----:B------:R-:W-:-:S05]  /*0030*/  CS2R R6, SRZ ;  /* 0x0000000000067805 */ /* 0x000fca000001ff00 */
[----:B------:R2:W3:Y:S01]  /*0040*/  LDC.64 R2, c[0x4][R0] ;  /* 0x0100000000027b82 */ /* 0x0004e20000000a00 */
[----:B-1----:R-:W-:Y:S02]  /*0050*/  IMAD.U32 R4, RZ, RZ, UR4 ;  /* 0x00000004ff047e24 */ /* 0x002fe4000f8e00ff */
[----:B--2---:R-:W-:-:S07]  /*0060*/  IMAD.U32 R5, RZ, RZ, UR5 ;  /* 0x00000005ff057e24 */ /* 0x004fce000f8e00ff */
[----:B------:R-:W-:-:S07]  /*0070*/  LEPC R20, `(.L_x_0) ;  /* 0x000000001014794e */ /* 0x000fce0000000000 */
[----:B0--3--:R-:W-:Y:S05]  /*0080*/  CALL.ABS.NOINC R2 ;  /* 0x0000000002007343 */ /* 0x009fea0003c00000 */
.L_x_0:
[----:B------:R-:W-:Y:S05]  /*0090*/  EXIT ;  /* 0x000000000000794d */ /* 0x000fea0003800000 */
.L_x_1:
[----:B------:R-:W-:-:S00]  /*00a0*/  BRA `(.L_x_1) ;  /* 0xfffffffc00fc7947 */ /* 0x000fc0000383ffff */
[----:B------:R-:W-:-:S00]  /*00b0*/  NOP ;  /* 0x0000000000007918 */ /* 0x000fc00000000000 */
        /* <DEDUP_REMOVED lines=12> */
.L_x_2:


//--------------------- .nv.global.init           --------------------------
	.section	.nv.global.init,"aw",@progbits
.nv.global.init:
	.type		$str,@object
	.size		$str,(.L_0 - $str)
$str:
        /*0000*/ 	.byte	0x47, 0x50, 0x55, 0x3a, 0x20, 0x48, 0x65, 0x6c, 0x6c, 0x6f, 0x20, 0x57, 0x6f, 0x72, 0x6c, 0x64
        /*0010*/ 	.byte	0x0a, 0x00
.L_0:


//--------------------- .nv.shared.reserved.0     --------------------------
	.section	.nv.shared.reserved.0,"aw",@nobits
	.weak		__nv_reservedSMEM_offset_0_alias
	.size		__nv_reservedSMEM_offset_0_alias, 0, 64
	.other		__nv_reservedSMEM_offset_0_alias,@"STO_CUDA_RESERVED_SHARED STV_DEFAULT"
__nv_reservedSMEM_offset_0_alias:
	.zero		0
	.zero		64


//--------------------- .nv.constant0._Z11hello_worldv --------------------------
	.section	.nv.constant0._Z11hello_worldv,"a",@progbits
	.sectionflags	@""
	.align	4
.nv.constant0._Z11hello_worldv:
	.zero		896


//--------------------- SYMBOLS --------------------------

	.type		.nv.reservedSmem.offset0,@object
	.size		.nv.reservedSmem.offset0,0x4
	.type		vprintf,@function
